	.headerflags	@"EF_CUDA_TEXMODE_UNIFIED EF_CUDA_64BIT_ADDRESS EF_CUDA_ACCELERATORS EF_CUDA_SM90 EF_CUDA_VIRTUAL_SM(EF_CUDA_SM90)"
	.elftype	@"ET_EXEC"


//--------------------- .nv.info                  --------------------------
	.section	.nv.info,"",@"SHT_CUDA_INFO"
	.align	4


	//----- nvinfo : EIATTR_REGCOUNT
	.align		4
        /*0000*/ 	.byte	0x04, 0x2f
        /*0002*/ 	.short	(.L_1 - .L_0)
	.align		4
.L_0:
        /*0004*/ 	.word	index@(triton_poi_fused_mul_0)
        /*0008*/ 	.word	0x0000000e


	//----- nvinfo : EIATTR_MIN_STACK_SIZE
	.align		4
.L_1:
        /*000c*/ 	.byte	0x04, 0x12
        /*000e*/ 	.short	(.L_3 - .L_2)
	.align		4
.L_2:
        /*0010*/ 	.word	index@(triton_poi_fused_mul_0)
        /*0014*/ 	.word	0x00000000


	//----- nvinfo : EIATTR_FRAME_SIZE
	.align		4
.L_3:
        /*0018*/ 	.byte	0x04, 0x11
        /*001a*/ 	.short	(.L_5 - .L_4)
	.align		4
.L_4:
        /*001c*/ 	.word	index@(triton_poi_fused_mul_0)
        /*0020*/ 	.word	0x00000000


	//----- nvinfo : EIATTR_MIN_STACK_SIZE
	.align		4
.L_5:
        /*0024*/ 	.byte	0x04, 0x12
        /*0026*/ 	.short	(.L_7 - .L_6)
	.align		4
.L_6:
        /*0028*/ 	.word	index@(triton_poi_fused_mul_0)
        /*002c*/ 	.word	0x00000000
.L_7:


//--------------------- .nv.info.triton_poi_fused_mul_0 --------------------------
	.section	.nv.info.triton_poi_fused_mul_0,"",@"SHT_CUDA_INFO"
	.sectionflags	@""
	.align	4


	//----- nvinfo : EIATTR_CUDA_API_VERSION
	.align		4
        /*0000*/ 	.byte	0x04, 0x37
        /*0002*/ 	.short	(.L_9 - .L_8)
.L_8:
        /*0004*/ 	.word	0x0000007c


	//----- nvinfo : EIATTR_KPARAM_INFO
	.align		4
.L_9:
        /*0008*/ 	.byte	0x04, 0x17
        /*000a*/ 	.short	(.L_11 - .L_10)
.L_10:
        /*000c*/ 	.word	0x00000000
        /*0010*/ 	.short	0x0003
        /*0012*/ 	.short	0x0018
        /*0014*/ 	.byte	0x00, 0xf0, 0x11, 0x00


	//----- nvinfo : EIATTR_KPARAM_INFO
	.align		4
.L_11:
        /*0018*/ 	.byte	0x04, 0x17
        /*001a*/ 	.short	(.L_13 - .L_12)
.L_12:
        /*001c*/ 	.word	0x00000000
        /*0020*/ 	.short	0x0002
        /*0022*/ 	.short	0x0010
        /*0024*/ 	.byte	0x00, 0xf4, 0x21, 0x00


	//----- nvinfo : EIATTR_KPARAM_INFO
	.align		4
.L_13:
        /*0028*/ 	.byte	0x04, 0x17
        /*002a*/ 	.short	(.L_15 - .L_14)
.L_14:
        /*002c*/ 	.word	0x00000000
        /*0030*/ 	.short	0x0001
        /*0032*/ 	.short	0x0008
        /*0034*/ 	.byte	0x00, 0xf4, 0x21, 0x00


	//----- nvinfo : EIATTR_KPARAM_INFO
	.align		4
.L_15:
        /*0038*/ 	.byte	0x04, 0x17
        /*003a*/ 	.short	(.L_17 - .L_16)
.L_16:
        /*003c*/ 	.word	0x00000000
        /*0040*/ 	.short	0x0000
        /*0042*/ 	.short	0x0000
        /*0044*/ 	.byte	0x00, 0xf4, 0x21, 0x00


	//----- nvinfo : EIATTR_SPARSE_MMA_MASK
	.align		4
.L_17:
        /*0048*/ 	.byte	0x03, 0x50
        /*004a*/ 	.short	0x0000


	//----- nvinfo : EIATTR_MAXREG_COUNT
	.align		4
        /*004c*/ 	.byte	0x03, 0x1b
        /*004e*/ 	.short	0x00ff


	//----- nvinfo : EIATTR_EXIT_INSTR_OFFSETS
	.align		4
        /*0050*/ 	.byte	0x04, 0x1c
        /*0052*/ 	.short	(.L_19 - .L_18)


	//   ....[0]....
.L_18:
        /*0054*/ 	.word	0x00000120


	//   ....[1]....
        /*0058*/ 	.word	0x00000140


	//----- nvinfo : EIATTR_REQNTID
	.align		4
.L_19:
        /*005c*/ 	.byte	0x04, 0x10
        /*005e*/ 	.short	(.L_21 - .L_20)
.L_20:
        /*0060*/ 	.word	0x00000080
        /*0064*/ 	.word	0x00000001
        /*0068*/ 	.word	0x00000001


	//----- nvinfo : EIATTR_CBANK_PARAM_SIZE
	.align		4
.L_21:
        /*006c*/ 	.byte	0x03, 0x19
        /*006e*/ 	.short	0x001c


	//----- nvinfo : EIATTR_PARAM_CBANK
	.align		4
        /*0070*/ 	.byte	0x04, 0x0a
        /*0072*/ 	.short	(.L_23 - .L_22)
	.align		4
.L_22:
        /*0074*/ 	.word	index@(.nv.constant0.triton_poi_fused_mul_0)
        /*0078*/ 	.short	0x0210
        /*007a*/ 	.short	0x001c


	//----- nvinfo : EIATTR_SW_WAR
	.align		4
.L_23:
        /*007c*/ 	.byte	0x04, 0x36
        /*007e*/ 	.short	(.L_25 - .L_24)
.L_24:
        /*0080*/ 	.word	0x00000008
.L_25:


//--------------------- .nv.callgraph             --------------------------
	.section	.nv.callgraph,"",@"SHT_CUDA_CALLGRAPH"
	.align	4
	.sectionentsize	8
	.align		4
        /*0000*/ 	.word	0x00000000
	.align		4
        /*0004*/ 	.word	0xffffffff
	.align		4
        /*0008*/ 	.word	0x00000000
	.align		4
        /*000c*/ 	.word	0xfffffffe
	.align		4
        /*0010*/ 	.word	0x00000000
	.align		4
        /*0014*/ 	.word	0xfffffffd
	.align		4
        /*0018*/ 	.word	0x00000000
	.align		4
        /*001c*/ 	.word	0xfffffffc


//--------------------- .text.triton_poi_fused_mul_0 --------------------------
	.section	.text.triton_poi_fused_mul_0,"ax",@progbits
	.align	128
        .global         triton_poi_fused_mul_0
        .type           triton_poi_fused_mul_0,@function
        .size           triton_poi_fused_mul_0,(.L_x_1 - triton_poi_fused_mul_0)
        .other          triton_poi_fused_mul_0,@"STO_CUDA_ENTRY STV_DEFAULT"
triton_poi_fused_mul_0:
.text.triton_poi_fused_mul_0:
[----:B------:R-:W0:Y:S02]  /*0000*/  LDC R1, c[0x0][0x28] ;  /* 0x00000a00ff017b82 */ /* 0x000e240000000800 */
[----:B------:R-:W1:Y:S01]  /*0010*/  S2R R0, SR_TID.X ;  /* 0x0000000000007919 */ /* 0x000e620000002100 */
[----:B------:R-:W2:Y:S01]  /*0020*/  LDC.64 R2, c[0x0][0x210] ;  /* 0x00008400ff027b82 */ /* 0x000ea20000000a00 */
[----:B------:R-:W-:Y:S01]  /*0030*/  CS2R R10, SRZ ;  /* 0x00000000000a7805 */ /* 0x000fe2000001ff00 */
[----:B------:R-:W-:Y:S01]  /*0040*/  ULDC.64 UR4, c[0x0][0x208] ;  /* 0x0000820000047ab9 */ /* 0x000fe20000000a00 */
[----:B------:R-:W3:Y:S05]  /*0050*/  S2R R9, SR_CTAID.X ;  /* 0x0000000000097919 */ /* 0x000eea0000002500 */
[----:B------:R-:W4:Y:S08]  /*0060*/  LDC.64 R4, c[0x0][0x218] ;  /* 0x00008600ff047b82 */ /* 0x000f300000000a00 */
[----:B------:R-:W5:Y:S01]  /*0070*/  LDC.64 R6, c[0x0][0x220] ;  /* 0x00008800ff067b82 */ /* 0x000f620000000a00 */
[----:B-1----:R-:W-:Y:S01]  /*0080*/  SHF.L.U32 R0, R0, 0x1, RZ ;  /* 0x0000000100007819 */ /* 0x002fe200000006ff */
[----:B----4-:R-:W4:Y:S03]  /*0090*/  LDG.E R4, desc[UR4][R4.64] ;  /* 0x0000000404047981 */ /* 0x010f26000c1e1900 */
[----:B------:R-:W-:-:S04]  /*00a0*/  LOP3.LUT R0, R0, 0xfe, RZ, 0xc0, !PT ;  /* 0x000000fe00007812 */ /* 0x000fc800078ec0ff */
[----:B---3--:R-:W-:-:S04]  /*00b0*/  LEA R9, R9, R0, 0x8 ;  /* 0x0000000009097211 */ /* 0x008fc800078e40ff */
[C---:B------:R-:W-:Y:S01]  /*00c0*/  ISETP.GE.AND P0, PT, R9.reuse, 0x100, PT ;  /* 0x000001000900780c */ /* 0x040fe20003f06270 */
[----:B--2---:R-:W-:-:S12]  /*00d0*/  IMAD.WIDE R2, R9, 0x4, R2 ;  /* 0x0000000409027825 */ /* 0x004fd800078e0202 */
[----:B------:R-:W4:Y:S01]  /*00e0*/  @!P0 LDG.E.64 R10, desc[UR4][R2.64] ;  /* 0x00000004020a8981 */ /* 0x000f22000c1e1b00 */
[----:B-----5:R-:W-:-:S04]  /*00f0*/  IMAD.WIDE R6, R9, 0x4, R6 ;  /* 0x0000000409067825 */ /* 0x020fc800078e0206 */
[C---:B----4-:R-:W-:Y:S01]  /*0100*/  FMUL R10, R4.reuse, R10 ;  /* 0x0000000a040a7220 */ /* 0x050fe20000400000 */
[----:B------:R-:W-:Y:S01]  /*0110*/  FMUL R11, R4, R11 ;  /* 0x0000000b040b7220 */ /* 0x000fe20000400000 */
[----:B------:R-:W-:Y:S06]  /*0120*/  @P0 EXIT ;  /* 0x000000000000094d */ /* 0x000fec0003800000 */
[----:B------:R-:W-:Y:S01]  /*0130*/  STG.E.64 desc[UR4][R6.64], R10 ;  /* 0x0000000a06007986 */ /* 0x000fe2000c101b04 */
[----:B------:R-:W-:Y:S05]  /*0140*/  EXIT ;  /* 0x000000000000794d */ /* 0x000fea0003800000 */
.L_x_0:
[----:B------:R-:W-:-:S00]  /*0150*/  BRA `(.L_x_0) ;  /* 0xfffffffc00fc7947 */ /* 0x000fc0000383ffff */
[----:B------:R-:W-:-:S00]  /*0160*/  NOP ;  /* 0x0000000000007918 */ /* 0x000fc00000000000 */
        /* <DEDUP_REMOVED lines=9> */
.L_x_1:


//--------------------- .nv.constant0.triton_poi_fused_mul_0 --------------------------
	.section	.nv.constant0.triton_poi_fused_mul_0,"a",@progbits
	.sectionflags	@""
	.align	4
.nv.constant0.triton_poi_fused_mul_0:
	.zero		556
